//
// Generated by NVIDIA NVVM Compiler
//
// Compiler Build ID: CL-36424714
// Cuda compilation tools, release 13.0, V13.0.88
// Based on NVVM 20.0.0
//

.version 9.0
.target sm_100
.address_size 64

	// .globl	matmul_int8_dp4a

.visible .entry matmul_int8_dp4a(
	.param .u64 .ptr .align 1 matmul_int8_dp4a_param_0,
	.param .u64 .ptr .align 1 matmul_int8_dp4a_param_1,
	.param .u64 .ptr .align 1 matmul_int8_dp4a_param_2,
	.param .u32 matmul_int8_dp4a_param_3,
	.param .u32 matmul_int8_dp4a_param_4,
	.param .u32 matmul_int8_dp4a_param_5,
	.param .u32 matmul_int8_dp4a_param_6
)
{
	.reg .pred 	%p<13>;
	.reg .b32 	%r<191>;
	.reg .b64 	%rd<70>;

	ld.param.u64 	%rd10, [matmul_int8_dp4a_param_0];
	ld.param.u64 	%rd11, [matmul_int8_dp4a_param_1];
	ld.param.u64 	%rd9, [matmul_int8_dp4a_param_2];
	ld.param.u32 	%r40, [matmul_int8_dp4a_param_3];
	ld.param.u32 	%r38, [matmul_int8_dp4a_param_5];
	ld.param.u32 	%r39, [matmul_int8_dp4a_param_6];
	cvta.to.global.u64 	%rd1, %rd11;
	cvta.to.global.u64 	%rd2, %rd10;
	mov.u32 	%r41, %ctaid.x;
	mov.u32 	%r42, %ntid.x;
	mov.u32 	%r43, %tid.x;
	mad.lo.s32 	%r1, %r41, %r42, %r43;
	mov.u32 	%r44, %ctaid.y;
	mov.u32 	%r45, %ntid.y;
	mov.u32 	%r46, %tid.y;
	mad.lo.s32 	%r2, %r44, %r45, %r46;
	setp.ge.s32 	%p1, %r2, %r40;
	setp.ge.s32 	%p2, %r1, %r38;
	or.pred  	%p3, %p1, %p2;
	@%p3 bra 	$L__BB0_15;
	mul.lo.s32 	%r3, %r39, %r2;
	setp.lt.s32 	%p4, %r39, 1;
	mov.b32 	%r190, 0;
	@%p4 bra 	$L__BB0_14;
	and.b32  	%r4, %r39, 15;
	setp.lt.u32 	%p5, %r39, 16;
	mov.b32 	%r182, 0;
	mov.u32 	%r190, %r182;
	@%p5 bra 	$L__BB0_5;
	and.b32  	%r182, %r39, 2147483632;
	neg.s32 	%r176, %r182;
	shl.b32 	%r7, %r38, 4;
	mul.wide.u32 	%rd12, %r3, 4;
	add.s64 	%rd13, %rd12, %rd2;
	add.s64 	%rd68, %rd13, 32;
	mov.b32 	%r190, 0;
	mul.wide.s32 	%rd16, %r38, 4;
	mov.u32 	%r175, %r1;
$L__BB0_4:
	.pragma "nounroll";
	ld.global.nc.u32 	%r52, [%rd68+-32];
	mul.wide.s32 	%rd14, %r175, 4;
	add.s64 	%rd15, %rd1, %rd14;
	ld.global.nc.u32 	%r53, [%rd15];
	// begin inline asm
	dp4a.s32.s32 %r51, %r52, %r53, %r190;
	// end inline asm
	ld.global.nc.u32 	%r56, [%rd68+-28];
	add.s64 	%rd17, %rd15, %rd16;
	ld.global.nc.u32 	%r57, [%rd17];
	// begin inline asm
	dp4a.s32.s32 %r55, %r56, %r57, %r51;
	// end inline asm
	ld.global.nc.u32 	%r60, [%rd68+-24];
	add.s64 	%rd18, %rd17, %rd16;
	ld.global.nc.u32 	%r61, [%rd18];
	// begin inline asm
	dp4a.s32.s32 %r59, %r60, %r61, %r55;
	// end inline asm
	ld.global.nc.u32 	%r64, [%rd68+-20];
	add.s64 	%rd19, %rd18, %rd16;
	ld.global.nc.u32 	%r65, [%rd19];
	// begin inline asm
	dp4a.s32.s32 %r63, %r64, %r65, %r59;
	// end inline asm
	ld.global.nc.u32 	%r68, [%rd68+-16];
	add.s64 	%rd20, %rd19, %rd16;
	ld.global.nc.u32 	%r69, [%rd20];
	// begin inline asm
	dp4a.s32.s32 %r67, %r68, %r69, %r63;
	// end inline asm
	ld.global.nc.u32 	%r72, [%rd68+-12];
	add.s64 	%rd21, %rd20, %rd16;
	ld.global.nc.u32 	%r73, [%rd21];
	// begin inline asm
	dp4a.s32.s32 %r71, %r72, %r73, %r67;
	// end inline asm
	ld.global.nc.u32 	%r76, [%rd68+-8];
	add.s64 	%rd22, %rd21, %rd16;
	ld.global.nc.u32 	%r77, [%rd22];
	// begin inline asm
	dp4a.s32.s32 %r75, %r76, %r77, %r71;
	// end inline asm
	ld.global.nc.u32 	%r80, [%rd68+-4];
	add.s64 	%rd23, %rd22, %rd16;
	ld.global.nc.u32 	%r81, [%rd23];
	// begin inline asm
	dp4a.s32.s32 %r79, %r80, %r81, %r75;
	// end inline asm
	ld.global.nc.u32 	%r84, [%rd68];
	add.s64 	%rd24, %rd23, %rd16;
	ld.global.nc.u32 	%r85, [%rd24];
	// begin inline asm
	dp4a.s32.s32 %r83, %r84, %r85, %r79;
	// end inline asm
	ld.global.nc.u32 	%r88, [%rd68+4];
	add.s64 	%rd25, %rd24, %rd16;
	ld.global.nc.u32 	%r89, [%rd25];
	// begin inline asm
	dp4a.s32.s32 %r87, %r88, %r89, %r83;
	// end inline asm
	ld.global.nc.u32 	%r92, [%rd68+8];
	add.s64 	%rd26, %rd25, %rd16;
	ld.global.nc.u32 	%r93, [%rd26];
	// begin inline asm
	dp4a.s32.s32 %r91, %r92, %r93, %r87;
	// end inline asm
	ld.global.nc.u32 	%r96, [%rd68+12];
	add.s64 	%rd27, %rd26, %rd16;
	ld.global.nc.u32 	%r97, [%rd27];
	// begin inline asm
	dp4a.s32.s32 %r95, %r96, %r97, %r91;
	// end inline asm
	ld.global.nc.u32 	%r100, [%rd68+16];
	add.s64 	%rd28, %rd27, %rd16;
	ld.global.nc.u32 	%r101, [%rd28];
	// begin inline asm
	dp4a.s32.s32 %r99, %r100, %r101, %r95;
	// end inline asm
	ld.global.nc.u32 	%r104, [%rd68+20];
	add.s64 	%rd29, %rd28, %rd16;
	ld.global.nc.u32 	%r105, [%rd29];
	// begin inline asm
	dp4a.s32.s32 %r103, %r104, %r105, %r99;
	// end inline asm
	ld.global.nc.u32 	%r108, [%rd68+24];
	add.s64 	%rd30, %rd29, %rd16;
	ld.global.nc.u32 	%r109, [%rd30];
	// begin inline asm
	dp4a.s32.s32 %r107, %r108, %r109, %r103;
	// end inline asm
	ld.global.nc.u32 	%r112, [%rd68+28];
	add.s64 	%rd31, %rd30, %rd16;
	ld.global.nc.u32 	%r113, [%rd31];
	// begin inline asm
	dp4a.s32.s32 %r190, %r112, %r113, %r107;
	// end inline asm
	add.s32 	%r176, %r176, 16;
	add.s32 	%r175, %r175, %r7;
	add.s64 	%rd68, %rd68, 64;
	setp.ne.s32 	%p6, %r176, 0;
	@%p6 bra 	$L__BB0_4;
$L__BB0_5:
	setp.eq.s32 	%p7, %r4, 0;
	@%p7 bra 	$L__BB0_14;
	and.b32  	%r17, %r39, 7;
	setp.lt.u32 	%p8, %r4, 8;
	@%p8 bra 	$L__BB0_8;
	add.s32 	%r148, %r182, %r3;
	mul.wide.u32 	%rd32, %r148, 4;
	add.s64 	%rd33, %rd2, %rd32;
	ld.global.nc.u32 	%r117, [%rd33];
	mad.lo.s32 	%r149, %r182, %r38, %r1;
	mul.wide.s32 	%rd34, %r149, 4;
	add.s64 	%rd35, %rd1, %rd34;
	ld.global.nc.u32 	%r118, [%rd35];
	// begin inline asm
	dp4a.s32.s32 %r116, %r117, %r118, %r190;
	// end inline asm
	cvt.u64.u32 	%rd36, %r3;
	cvt.u64.u32 	%rd37, %r182;
	add.s64 	%rd38, %rd37, %rd36;
	shl.b64 	%rd39, %rd38, 2;
	add.s64 	%rd40, %rd2, %rd39;
	ld.global.nc.u32 	%r121, [%rd40+4];
	mul.wide.s32 	%rd41, %r38, 4;
	add.s64 	%rd42, %rd35, %rd41;
	ld.global.nc.u32 	%r122, [%rd42];
	// begin inline asm
	dp4a.s32.s32 %r120, %r121, %r122, %r116;
	// end inline asm
	ld.global.nc.u32 	%r125, [%rd40+8];
	add.s64 	%rd43, %rd42, %rd41;
	ld.global.nc.u32 	%r126, [%rd43];
	// begin inline asm
	dp4a.s32.s32 %r124, %r125, %r126, %r120;
	// end inline asm
	ld.global.nc.u32 	%r129, [%rd40+12];
	add.s64 	%rd44, %rd43, %rd41;
	ld.global.nc.u32 	%r130, [%rd44];
	// begin inline asm
	dp4a.s32.s32 %r128, %r129, %r130, %r124;
	// end inline asm
	ld.global.nc.u32 	%r133, [%rd40+16];
	add.s64 	%rd45, %rd44, %rd41;
	ld.global.nc.u32 	%r134, [%rd45];
	// begin inline asm
	dp4a.s32.s32 %r132, %r133, %r134, %r128;
	// end inline asm
	ld.global.nc.u32 	%r137, [%rd40+20];
	add.s64 	%rd46, %rd45, %rd41;
	ld.global.nc.u32 	%r138, [%rd46];
	// begin inline asm
	dp4a.s32.s32 %r136, %r137, %r138, %r132;
	// end inline asm
	ld.global.nc.u32 	%r141, [%rd40+24];
	add.s64 	%rd47, %rd46, %rd41;
	ld.global.nc.u32 	%r142, [%rd47];
	// begin inline asm
	dp4a.s32.s32 %r140, %r141, %r142, %r136;
	// end inline asm
	ld.global.nc.u32 	%r145, [%rd40+28];
	add.s64 	%rd48, %rd47, %rd41;
	ld.global.nc.u32 	%r146, [%rd48];
	// begin inline asm
	dp4a.s32.s32 %r190, %r145, %r146, %r140;
	// end inline asm
	add.s32 	%r182, %r182, 8;
$L__BB0_8:
	setp.eq.s32 	%p9, %r17, 0;
	@%p9 bra 	$L__BB0_14;
	and.b32  	%r23, %r39, 3;
	setp.lt.u32 	%p10, %r17, 4;
	@%p10 bra 	$L__BB0_11;
	add.s32 	%r167, %r182, %r3;
	mul.wide.u32 	%rd49, %r167, 4;
	add.s64 	%rd50, %rd2, %rd49;
	ld.global.nc.u32 	%r152, [%rd50];
	mad.lo.s32 	%r168, %r182, %r38, %r1;
	mul.wide.s32 	%rd51, %r168, 4;
	add.s64 	%rd52, %rd1, %rd51;
	ld.global.nc.u32 	%r153, [%rd52];
	// begin inline asm
	dp4a.s32.s32 %r151, %r152, %r153, %r190;
	// end inline asm
	cvt.u64.u32 	%rd53, %r3;
	cvt.u64.u32 	%rd54, %r182;
	add.s64 	%rd55, %rd54, %rd53;
	shl.b64 	%rd56, %rd55, 2;
	add.s64 	%rd57, %rd2, %rd56;
	ld.global.nc.u32 	%r156, [%rd57+4];
	mul.wide.s32 	%rd58, %r38, 4;
	add.s64 	%rd59, %rd52, %rd58;
	ld.global.nc.u32 	%r157, [%rd59];
	// begin inline asm
	dp4a.s32.s32 %r155, %r156, %r157, %r151;
	// end inline asm
	ld.global.nc.u32 	%r160, [%rd57+8];
	add.s64 	%rd60, %rd59, %rd58;
	ld.global.nc.u32 	%r161, [%rd60];
	// begin inline asm
	dp4a.s32.s32 %r159, %r160, %r161, %r155;
	// end inline asm
	ld.global.nc.u32 	%r164, [%rd57+12];
	add.s64 	%rd61, %rd60, %rd58;
	ld.global.nc.u32 	%r165, [%rd61];
	// begin inline asm
	dp4a.s32.s32 %r190, %r164, %r165, %r159;
	// end inline asm
	add.s32 	%r182, %r182, 4;
$L__BB0_11:
	setp.eq.s32 	%p11, %r23, 0;
	@%p11 bra 	$L__BB0_14;
	mad.lo.s32 	%r188, %r182, %r38, %r1;
	add.s32 	%r169, %r182, %r3;
	mul.wide.u32 	%rd62, %r169, 4;
	add.s64 	%rd69, %rd2, %rd62;
	neg.s32 	%r187, %r23;
$L__BB0_13:
	.pragma "nounroll";
	ld.global.nc.u32 	%r171, [%rd69];
	mul.wide.s32 	%rd63, %r188, 4;
	add.s64 	%rd64, %rd1, %rd63;
	ld.global.nc.u32 	%r172, [%rd64];
	// begin inline asm
	dp4a.s32.s32 %r190, %r171, %r172, %r190;
	// end inline asm
	add.s32 	%r188, %r188, %r38;
	add.s64 	%rd69, %rd69, 4;
	add.s32 	%r187, %r187, 1;
	setp.ne.s32 	%p12, %r187, 0;
	@%p12 bra 	$L__BB0_13;
$L__BB0_14:
	mad.lo.s32 	%r174, %r38, %r2, %r1;
	cvta.to.global.u64 	%rd65, %rd9;
	mul.wide.s32 	%rd66, %r174, 4;
	add.s64 	%rd67, %rd65, %rd66;
	st.global.u32 	[%rd67], %r190;
$L__BB0_15:
	ret;

}


// ===== COMPILED SASS (sm_100) =====

	.target	sm_100

	.elftype	@"ET_EXEC"


//--------------------- .note.nv.tkinfo           --------------------------
	.section	.note.nv.tkinfo,"",@"SHT_NOTE"
	.sectionflags	@"SHF_NOTE_NV_TKINFO"
	.tkinfo
        /*0018*/ 	.word	0x00000002
        /*0030*/ 	.string	""
        /*0030*/ 	.string	"ptxas"
        /*0030*/ 	.string	"Cuda compilation tools, release 13.0, V13.0.88"
        /*0030*/ 	.string	"Build cuda_13.0.r13.0/compiler.36424714_0"
        /*0030*/ 	.string	"-arch sm_100 -m 64 "



//--------------------- .note.nv.cuinfo           --------------------------
	.section	.note.nv.cuinfo,"",@"SHT_NOTE"
	.sectionflags	@"SHF_NOTE_NV_CUINFO"
        /*0018*/ 	.short	0x0002
        /*001a*/ 	.short	0x0064
        /*001c*/ 	.short	0x0082
	.zero		2


//--------------------- .nv.info                  --------------------------
	.section	.nv.info,"",@"SHT_CUDA_INFO"
	.align	4


	//----- nvinfo : EIATTR_REGCOUNT
	.align		4
        /*0000*/ 	.byte	0x04, 0x2f
        /*0002*/ 	.short	(.L_1 - .L_0)
	.align		4
.L_0:
        /*0004*/ 	.word	index@(matmul_int8_dp4a)
        /*0008*/ 	.word	0x00000020


	//----- nvinfo : EIATTR_FRAME_SIZE
	.align		4
.L_1:
        /*000c*/ 	.byte	0x04, 0x11
        /*000e*/ 	.short	(.L_3 - .L_2)
	.align		4
.L_2:
        /*0010*/ 	.word	index@(matmul_int8_dp4a)
        /*0014*/ 	.word	0x00000000


	//----- nvinfo : EIATTR_MIN_STACK_SIZE
	.align		4
.L_3:
        /*0018*/ 	.byte	0x04, 0x12
        /*001a*/ 	.short	(.L_5 - .L_4)
	.align		4
.L_4:
        /*001c*/ 	.word	index@(matmul_int8_dp4a)
        /*0020*/ 	.word	0x00000000
.L_5:


//--------------------- .nv.compat                --------------------------
	.section	.nv.compat,"",@"SHT_CUDA_COMPAT_INFO"
	.align	4
        /*0000*/ 	.byte	0x02, 0x09, 0x00, 0x00, 0x02, 0x02, 0x01, 0x00, 0x02, 0x05, 0x05, 0x00, 0x03, 0x07, 0x01, 0x01
        /*0010*/ 	.byte	0x02, 0x03, 0x00, 0x00, 0x02, 0x06, 0x01, 0x00, 0x04, 0x0b, 0x08, 0x00, 0x09, 0x00, 0x00, 0x00
        /*0020*/ 	.byte	0x00, 0x00, 0x00, 0x00


//--------------------- .nv.info.matmul_int8_dp4a --------------------------
	.section	.nv.info.matmul_int8_dp4a,"",@"SHT_CUDA_INFO"
	.sectionflags	@""
	.align	4


	//----- nvinfo : EIATTR_CUDA_API_VERSION
	.align		4
        /*0000*/ 	.byte	0x04, 0x37
        /*0002*/ 	.short	(.L_7 - .L_6)
.L_6:
        /*0004*/ 	.word	0x00000082


	//----- nvinfo : EIATTR_KPARAM_INFO
	.align		4
.L_7:
        /*0008*/ 	.byte	0x04, 0x17
        /*000a*/ 	.short	(.L_9 - .L_8)
.L_8:
        /*000c*/ 	.word	0x00000000
        /*0010*/ 	.short	0x0006
        /*0012*/ 	.short	0x0024
        /*0014*/ 	.byte	0x00, 0xf0, 0x11, 0x00


	//----- nvinfo : EIATTR_KPARAM_INFO
	.align		4
.L_9:
        /*0018*/ 	.byte	0x04, 0x17
        /*001a*/ 	.short	(.L_11 - .L_10)
.L_10:
        /*001c*/ 	.word	0x00000000
        /*0020*/ 	.short	0x0005
        /*0022*/ 	.short	0x0020
        /*0024*/ 	.byte	0x00, 0xf0, 0x11, 0x00


	//----- nvinfo : EIATTR_KPARAM_INFO
	.align		4
.L_11:
        /*0028*/ 	.byte	0x04, 0x17
        /*002a*/ 	.short	(.L_13 - .L_12)
.L_12:
        /*002c*/ 	.word	0x00000000
        /*0030*/ 	.short	0x0004
        /*0032*/ 	.short	0x001c
        /*0034*/ 	.byte	0x00, 0xf0, 0x11, 0x00


	//----- nvinfo : EIATTR_KPARAM_INFO
	.align		4
.L_13:
        /*0038*/ 	.byte	0x04, 0x17
        /*003a*/ 	.short	(.L_15 - .L_14)
.L_14:
        /*003c*/ 	.word	0x00000000
        /*0040*/ 	.short	0x0003
        /*0042*/ 	.short	0x0018
        /*0044*/ 	.byte	0x00, 0xf0, 0x11, 0x00


	//----- nvinfo : EIATTR_KPARAM_INFO
	.align		4
.L_15:
        /*0048*/ 	.byte	0x04, 0x17
        /*004a*/ 	.short	(.L_17 - .L_16)
.L_16:
        /*004c*/ 	.word	0x00000000
        /*0050*/ 	.short	0x0002
        /*0052*/ 	.short	0x0010
        /*0054*/ 	.byte	0x00, 0xf5, 0x21, 0x00


	//----- nvinfo : EIATTR_KPARAM_INFO
	.align		4
.L_17:
        /*0058*/ 	.byte	0x04, 0x17
        /*005a*/ 	.short	(.L_19 - .L_18)
.L_18:
        /*005c*/ 	.word	0x00000000
        /*0060*/ 	.short	0x0001
        /*0062*/ 	.short	0x0008
        /*0064*/ 	.byte	0x00, 0xf5, 0x21, 0x00


	//----- nvinfo : EIATTR_KPARAM_INFO
	.align		4
.L_19:
        /*0068*/ 	.byte	0x04, 0x17
        /*006a*/ 	.short	(.L_21 - .L_20)
.L_20:
        /*006c*/ 	.word	0x00000000
        /*0070*/ 	.short	0x0000
        /*0072*/ 	.short	0x0000
        /*0074*/ 	.byte	0x00, 0xf5, 0x21, 0x00


	//----- nvinfo : EIATTR_SPARSE_MMA_MASK
	.align		4
.L_21:
        /*0078*/ 	.byte	0x03, 0x50
        /*007a*/ 	.short	0x0000


	//----- nvinfo : EIATTR_MAXREG_COUNT
	.align		4
        /*007c*/ 	.byte	0x03, 0x1b
        /*007e*/ 	.short	0x00ff


	//----- nvinfo : EIATTR_MERCURY_ISA_VERSION
	.align		4
        /*0080*/ 	.byte	0x03, 0x5f
        /*0082*/ 	.short	0x0101


	//----- nvinfo : EIATTR_VRC_CTA_INIT_COUNT
	.align		4
        /*0084*/ 	.byte	0x02, 0x4a
	.zero		1
	.zero		1


	//----- nvinfo : EIATTR_EXIT_INSTR_OFFSETS
	.align		4
        /*0088*/ 	.byte	0x04, 0x1c
        /*008a*/ 	.short	(.L_23 - .L_22)


	//   ....[0]....
.L_22:
        /*008c*/ 	.word	0x000000d0


	//   ....[1]....
        /*0090*/ 	.word	0x00000d20


	//----- nvinfo : EIATTR_CBANK_PARAM_SIZE
	.align		4
.L_23:
        /*0094*/ 	.byte	0x03, 0x19
        /*0096*/ 	.short	0x0028


	//----- nvinfo : EIATTR_PARAM_CBANK
	.align		4
        /*0098*/ 	.byte	0x04, 0x0a
        /*009a*/ 	.short	(.L_25 - .L_24)
	.align		4
.L_24:
        /*009c*/ 	.word	index@(.nv.constant0.matmul_int8_dp4a)
        /*00a0*/ 	.short	0x0380
        /*00a2*/ 	.short	0x0028


	//----- nvinfo : EIATTR_SW_WAR
	.align		4
.L_25:
        /*00a4*/ 	.byte	0x04, 0x36
        /*00a6*/ 	.short	(.L_27 - .L_26)
.L_26:
        /*00a8*/ 	.word	0x00000008
.L_27:


//--------------------- .nv.callgraph             --------------------------
	.section	.nv.callgraph,"",@"SHT_CUDA_CALLGRAPH"
	.align	4
	.sectionentsize	8
	.align		4
        /*0000*/ 	.word	0x00000000
	.align		4
        /*0004*/ 	.word	0xffffffff
	.align		4
        /*0008*/ 	.word	0x00000000
	.align		4
        /*000c*/ 	.word	0xfffffffe
	.align		4
        /*0010*/ 	.word	0x00000000
	.align		4
        /*0014*/ 	.word	0xfffffffd
	.align		4
        /*0018*/ 	.word	0x00000000
	.align		4
        /*001c*/ 	.word	0xfffffffc


//--------------------- .text.matmul_int8_dp4a    --------------------------
	.section	.text.matmul_int8_dp4a,"ax",@progbits
	.align	128
        .global         matmul_int8_dp4a
        .type           matmul_int8_dp4a,@function
        .size           matmul_int8_dp4a,(.L_x_7 - matmul_int8_dp4a)
        .other          matmul_int8_dp4a,@"STO_CUDA_ENTRY STV_DEFAULT"
matmul_int8_dp4a:
.text.matmul_int8_dp4a:
[----:B------:R-:W-:Y:S01]  /*0000*/  LDC R1, c[0x0][0x37c] ;  /* 0x0000df00ff017b82 */ /* 0x000fe20000000800 */
[----:B------:R-:W0:Y:S07]  /*0010*/  S2R R2, SR_TID.X ;  /* 0x0000000000027919 */ /* 0x000e2e0000002100 */
[----:B------:R-:W0:Y:S01]  /*0020*/  S2UR UR4, SR_CTAID.X ;  /* 0x00000000000479c3 */ /* 0x000e220000002500 */
[----:B------:R-:W1:Y:S01]  /*0030*/  LDCU UR6, c[0x0][0x398] ;  /* 0x00007300ff0677ac */ /* 0x000e620008000800 */
[----:B------:R-:W2:Y:S06]  /*0040*/  S2R R5, SR_TID.Y ;  /* 0x0000000000057919 */ /* 0x000eac0000002200 */
[----:B------:R-:W0:Y:S08]  /*0050*/  LDC R3, c[0x0][0x360] ;  /* 0x0000d800ff037b82 */ /* 0x000e300000000800 */
[----:B------:R-:W2:Y:S08]  /*0060*/  S2UR UR5, SR_CTAID.Y ;  /* 0x00000000000579c3 */ /* 0x000eb00000002600 */
[----:B------:R-:W2:Y:S08]  /*0070*/  LDC R4, c[0x0][0x364] ;  /* 0x0000d900ff047b82 */ /* 0x000eb00000000800 */
[----:B------:R-:W3:Y:S01]  /*0080*/  LDC R0, c[0x0][0x3a0] ;  /* 0x0000e800ff007b82 */ /* 0x000ee20000000800 */
[----:B0-----:R-:W-:-:S02]  /*0090*/  IMAD R3, R3, UR4, R2 ;  /* 0x0000000403037c24 */ /* 0x001fc4000f8e0202 */
[----:B--2---:R-:W-:-:S03]  /*00a0*/  IMAD R2, R4, UR5, R5 ;  /* 0x0000000504027c24 */ /* 0x004fc6000f8e0205 */
[----:B---3--:R-:W-:-:S04]  /*00b0*/  ISETP.GE.AND P0, PT, R3, R0, PT ;  /* 0x000000000300720c */ /* 0x008fc80003f06270 */
[----:B-1----:R-:W-:-:S13]  /*00c0*/  ISETP.GE.OR P0, PT, R2, UR6, P0 ;  /* 0x0000000602007c0c */ /* 0x002fda0008706670 */
[----:B------:R-:W-:Y:S05]  /*00d0*/  @P0 EXIT ;  /* 0x000000000000094d */ /* 0x000fea0003800000 */
[----:B------:R-:W0:Y:S01]  /*00e0*/  LDCU UR5, c[0x0][0x3a4] ;  /* 0x00007480ff0577ac */ /* 0x000e220008000800 */
[----:B------:R-:W-:Y:S01]  /*00f0*/  HFMA2 R18, -RZ, RZ, 0, 0 ;  /* 0x00000000ff127431 */ /* 0x000fe200000001ff */
[----:B------:R-:W1:Y:S01]  /*0100*/  LDCU.64 UR8, c[0x0][0x358] ;  /* 0x00006b00ff0877ac */ /* 0x000e620008000a00 */
[----:B0-----:R-:W-:-:S09]  /*0110*/  UISETP.GE.AND UP0, UPT, UR5, 0x1, UPT ;  /* 0x000000010500788c */ /* 0x001fd2000bf06270 */
[----:B-1----:R-:W-:Y:S05]  /*0120*/  BRA.U !UP0, `(.L_x_0) ;  /* 0x0000000908ec7547 */ /* 0x002fea000b800000 */
[----:B------:R-:W-:Y:S02]  /*0130*/  UISETP.GE.U32.AND UP1, UPT, UR5, 0x10, UPT ;  /* 0x000000100500788c */ /* 0x000fe4000bf26070 */
[----:B------:R-:W-:Y:S01]  /*0140*/  IMAD R4, R2, UR5, RZ ;  /* 0x0000000502047c24 */ /* 0x000fe2000f8e02ff */
[----:B------:R-:W-:Y:S01]  /*0150*/  ULOP3.LUT UR6, UR5, 0xf, URZ, 0xc0, !UPT ;  /* 0x0000000f05067892 */ /* 0x000fe2000f8ec0ff */
[----:B------:R-:W-:Y:S01]  /*0160*/  MOV R18, RZ ;  /* 0x000000ff00127202 */ /* 0x000fe20000000f00 */
[----:B------:R-:W-:Y:S02]  /*0170*/  UMOV UR4, URZ ;  /* 0x000000ff00047c82 */ /* 0x000fe40008000000 */
[----:B------:R-:W-:Y:S02]  /*0180*/  UISETP.NE.AND UP0, UPT, UR6, URZ, UPT ;  /* 0x000000ff0600728c */ /* 0x000fe4000bf05270 */
[----:B------:R-:W-:Y:S09]  /*0190*/  BRA.U !UP1, `(.L_x_1) ;  /* 0x0000000509407547 */ /* 0x000ff2000b800000 */
[----:B------:R-:W0:Y:S01]  /*01a0*/  LDC.64 R6, c[0x0][0x380] ;  /* 0x0000e000ff067b82 */ /* 0x000e220000000a00 */
[----:B------:R-:W-:Y:S01]  /*01b0*/  ULOP3.LUT UR4, UR5, 0x7ffffff0, URZ, 0xc0, !UPT ;  /* 0x7ffffff005047892 */ /* 0x000fe2000f8ec0ff */
[----:B------:R-:W-:Y:S02]  /*01c0*/  MOV R18, RZ ;  /* 0x000000ff00127202 */ /* 0x000fe40000000f00 */
[----:B------:R-:W-:Y:S01]  /*01d0*/  MOV R5, R3 ;  /* 0x0000000300057202 */ /* 0x000fe20000000f00 */
[----:B------:R-:W-:Y:S01]  /*01e0*/  UIADD3 UR7, UPT, UPT, -UR4, URZ, URZ ;  /* 0x000000ff04077290 */ /* 0x000fe2000fffe1ff */
[----:B0-----:R-:W-:-:S03]  /*01f0*/  IMAD.WIDE.U32 R6, R4, 0x4, R6 ;  /* 0x0000000404067825 */ /* 0x001fc600078e0006 */
[----:B------:R-:W-:-:S04]  /*0200*/  IADD3 R9, P0, PT, R6, 0x20, RZ ;  /* 0x0000002006097810 */ /* 0x000fc80007f1e0ff */
[----:B------:R-:W-:-:S09]  /*0210*/  IADD3.X R13, PT, PT, RZ, R7, RZ, P0, !PT ;  /* 0x00000007ff0d7210 */ /* 0x000fd200007fe4ff */
.L_x_2:
[----:B------:R-:W0:Y:S01]  /*0220*/  LDC.64 R22, c[0x0][0x388] ;  /* 0x0000e200ff167b82 */ /* 0x000e220000000a00 */
[----:B------:R-:W-:-:S05]  /*0230*/  MOV R12, R9 ;  /* 0x00000009000c7202 */ /* 0x000fca0000000f00 */
[----:B------:R-:W2:Y:S04]  /*0240*/  LDG.E.CONSTANT R28, desc[UR8][R12.64+-0x20] ;  /* 0xffffe0080c1c7981 */ /* 0x000ea8000c1e9900 */
[----:B------:R-:W3:Y:S04]  /*0250*/  LDG.E.CONSTANT R6, desc[UR8][R12.64+-0x1c] ;  /* 0xffffe4080c067981 */ /* 0x000ee8000c1e9900 */
[----:B------:R-:W4:Y:S04]  /*0260*/  LDG.E.CONSTANT R9, desc[UR8][R12.64+-0x18] ;  /* 0xffffe8080c097981 */ /* 0x000f28000c1e9900 */
[----:B------:R-:W5:Y:S04]  /*0270*/  LDG.E.CONSTANT R10, desc[UR8][R12.64+-0x14] ;  /* 0xffffec080c0a7981 */ /* 0x000f68000c1e9900 */
[----:B------:R-:W5:Y:S01]  /*0280*/  LDG.E.CONSTANT R21, desc[UR8][R12.64+-0x10] ;  /* 0xfffff0080c157981 */ /* 0x000f62000c1e9900 */
[----:B0-----:R-:W-:-:S03]  /*0290*/  IMAD.WIDE R22, R5, 0x4, R22 ;  /* 0x0000000405167825 */ /* 0x001fc600078e0216 */
[----:B------:R-:W5:Y:S01]  /*02a0*/  LDG.E.CONSTANT R29, desc[UR8][R12.64] ;  /* 0x000000080c1d7981 */ /* 0x000f62000c1e9900 */
[----:B------:R-:W-:-:S03]  /*02b0*/  IMAD.WIDE R24, R0, 0x4, R22 ;  /* 0x0000000400187825 */ /* 0x000fc600078e0216 */
[----:B------:R0:W2:Y:S04]  /*02c0*/  LDG.E.CONSTANT R19, desc[UR8][R22.64] ;  /* 0x0000000816137981 */ /* 0x0000a8000c1e9900 */
[----:B------:R-:W3:Y:S01]  /*02d0*/  LDG.E.CONSTANT R7, desc[UR8][R24.64] ;  /* 0x0000000818077981 */ /* 0x000ee2000c1e9900 */
[----:B------:R-:W-:-:S05]  /*02e0*/  IMAD.WIDE R26, R0, 0x4, R24 ;  /* 0x00000004001a7825 */ /* 0x000fca00078e0218 */
[----:B------:R-:W4:Y:S01]  /*02f0*/  LDG.E.CONSTANT R8, desc[UR8][R26.64] ;  /* 0x000000081a087981 */ /* 0x000f22000c1e9900 */
[----:B------:R-:W-:-:S03]  /*0300*/  IMAD.WIDE R16, R0, 0x4, R26 ;  /* 0x0000000400107825 */ /* 0x000fc600078e021a */
[----:B------:R-:W5:Y:S01]  /*0310*/  LDG.E.CONSTANT R24, desc[UR8][R12.64+-0xc] ;  /* 0xfffff4080c187981 */ /* 0x000f62000c1e9900 */
[----:B------:R-:W-:-:S03]  /*0320*/  IMAD.WIDE R14, R0, 0x4, R16 ;  /* 0x00000004000e7825 */ /* 0x000fc600078e0210 */
[----:B------:R-:W5:Y:S04]  /*0330*/  LDG.E.CONSTANT R11, desc[UR8][R16.64] ;  /* 0x00000008100b7981 */ /* 0x000f68000c1e9900 */
[----:B------:R-:W5:Y:S01]  /*0340*/  LDG.E.CONSTANT R20, desc[UR8][R14.64] ;  /* 0x000000080e147981 */ /* 0x000f62000c1e9900 */
[----:B0-----:R-:W-:-:S03]  /*0350*/  IMAD.WIDE R22, R0, 0x4, R14 ;  /* 0x0000000400167825 */ /* 0x001fc600078e020e */
[----:B------:R-:W5:Y:S04]  /*0360*/  LDG.E.CONSTANT R26, desc[UR8][R12.64+-0x8] ;  /* 0xfffff8080c1a7981 */ /* 0x000f68000c1e9900 */
[----:B------:R0:W5:Y:S02]  /*0370*/  LDG.E.CONSTANT R25, desc[UR8][R22.64] ;  /* 0x0000000816197981 */ /* 0x000164000c1e9900 */
[----:B0-----:R-:W-:-:S05]  /*0380*/  IMAD.WIDE R22, R0, 0x4, R22 ;  /* 0x0000000400167825 */ /* 0x001fca00078e0216 */
[----:B------:R-:W5:Y:S01]  /*0390*/  LDG.E.CONSTANT R27, desc[UR8][R22.64] ;  /* 0x00000008161b7981 */ /* 0x000f62000c1e9900 */
[----:B------:R-:W-:-:S04]  /*03a0*/  IMAD.WIDE R14, R0, 0x4, R22 ;  /* 0x00000004000e7825 */ /* 0x000fc800078e0216 */
[----:B------:R-:W-:Y:S02]  /*03b0*/  IMAD.WIDE R16, R0, 0x4, R14 ;  /* 0x0000000400107825 */ /* 0x000fe400078e020e */
[----:B------:R-:W5:Y:S04]  /*03c0*/  LDG.E.CONSTANT R14, desc[UR8][R14.64] ;  /* 0x000000080e0e7981 */ /* 0x000f68000c1e9900 */
[----:B------:R-:W5:Y:S04]  /*03d0*/  LDG.E.CONSTANT R23, desc[UR8][R12.64+-0x4] ;  /* 0xfffffc080c177981 */ /* 0x000f68000c1e9900 */
[----:B------:R-:W5:Y:S01]  /*03e0*/  LDG.E.CONSTANT R22, desc[UR8][R12.64+0x4] ;  /* 0x000004080c167981 */ /* 0x000f62000c1e9900 */
[----:B--2---:R-:W-:-:S02]  /*03f0*/  IDP.4A.S8.S8 R28, R28, R19, R18 ;  /* 0x000000131c1c7226 */ /* 0x004fc40000000612 */
[----:B------:R-:W-:Y:S02]  /*0400*/  IMAD.WIDE R18, R0, 0x4, R16 ;  /* 0x0000000400127825 */ /* 0x000fe400078e0210 */
[----:B------:R-:W2:Y:S02]  /*0410*/  LDG.E.CONSTANT R16, desc[UR8][R16.64] ;  /* 0x0000000810107981 */ /* 0x000ea4000c1e9900 */
[----:B---3--:R-:W-:Y:S02]  /*0420*/  IDP.4A.S8.S8 R28, R6, R7, R28 ;  /* 0x00000007061c7226 */ /* 0x008fe4000000061c */
[----:B------:R-:W-:Y:S02]  /*0430*/  IMAD.WIDE R6, R0, 0x4, R18 ;  /* 0x0000000400067825 */ /* 0x000fe400078e0212 */
[----:B------:R0:W3:Y:S02]  /*0440*/  LDG.E.CONSTANT R18, desc[UR8][R18.64] ;  /* 0x0000000812127981 */ /* 0x0000e4000c1e9900 */
[----:B----4-:R-:W-:-:S02]  /*0450*/  IDP.4A.S8.S8 R28, R9, R8, R28 ;  /* 0x00000008091c7226 */ /* 0x010fc4000000061c */
[----:B------:R-:W-:Y:S01]  /*0460*/  IMAD.WIDE R8, R0, 0x4, R6 ;  /* 0x0000000400087825 */ /* 0x000fe200078e0206 */
[----:B------:R-:W4:Y:S03]  /*0470*/  LDG.E.CONSTANT R17, desc[UR8][R12.64+0x8] ;  /* 0x000008080c117981 */ /* 0x000f26000c1e9900 */
[----:B-----5:R-:W-:Y:S01]  /*0480*/  IDP.4A.S8.S8 R28, R10, R11, R28 ;  /* 0x0000000b0a1c7226 */ /* 0x020fe2000000061c */
[----:B------:R-:W4:Y:S01]  /*0490*/  LDG.E.CONSTANT R6, desc[UR8][R6.64] ;  /* 0x0000000806067981 */ /* 0x000f22000c1e9900 */
[----:B------:R-:W-:-:S03]  /*04a0*/  IMAD.WIDE R10, R0, 0x4, R8 ;  /* 0x00000004000a7825 */ /* 0x000fc600078e0208 */
[----:B------:R1:W5:Y:S01]  /*04b0*/  LDG.E.CONSTANT R15, desc[UR8][R8.64] ;  /* 0x00000008080f7981 */ /* 0x000362000c1e9900 */
[----:B------:R-:W-:Y:S02]  /*04c0*/  IDP.4A.S8.S8 R28, R21, R20, R28 ;  /* 0x00000014151c7226 */ /* 0x000fe4000000061c */
[----:B------:R-:W-:Y:S02]  /*04d0*/  IMAD.WIDE R20, R0, 0x4, R10 ;  /* 0x0000000400147825 */ /* 0x000fe400078e020a */
[----:B------:R-:W5:Y:S02]  /*04e0*/  LDG.E.CONSTANT R10, desc[UR8][R10.64] ;  /* 0x000000080a0a7981 */ /* 0x000f64000c1e9900 */
[----:B0-----:R-:W-:Y:S02]  /*04f0*/  IDP.4A.S8.S8 R19, R24, R25, R28 ;  /* 0x0000001918137226 */ /* 0x001fe4000000061c */
[----:B------:R-:W5:Y:S01]  /*0500*/  LDG.E.CONSTANT R28, desc[UR8][R12.64+0xc] ;  /* 0x00000c080c1c7981 */ /* 0x000f62000c1e9900 */
[----:B------:R-:W-:-:S03]  /*0510*/  IMAD.WIDE R24, R0, 0x4, R20 ;  /* 0x0000000400187825 */ /* 0x000fc600078e0214 */
[----:B------:R-:W5:Y:S04]  /*0520*/  LDG.E.CONSTANT R20, desc[UR8][R20.64] ;  /* 0x0000000814147981 */ /* 0x000f68000c1e9900 */
[----:B------:R-:W5:Y:S01]  /*0530*/  LDG.E.CONSTANT R11, desc[UR8][R12.64+0x1c] ;  /* 0x00001c080c0b7981 */ /* 0x000f62000c1e9900 */
[----:B------:R-:W-:-:S03]  /*0540*/  IDP.4A.S8.S8 R26, R26, R27, R19 ;  /* 0x0000001b1a1a7226 */ /* 0x000fc60000000613 */
[----:B------:R-:W5:Y:S04]  /*0550*/  LDG.E.CONSTANT R7, desc[UR8][R24.64] ;  /* 0x0000000818077981 */ /* 0x000f68000c1e9900 */
[----:B------:R-:W5:Y:S01]  /*0560*/  LDG.E.CONSTANT R19, desc[UR8][R12.64+0x10] ;  /* 0x000010080c137981 */ /* 0x000f62000c1e9900 */
[----:B-1----:R-:W-:-:S03]  /*0570*/  IMAD.WIDE R8, R0, 0x4, R24 ;  /* 0x0000000400087825 */ /* 0x002fc600078e0218 */
[----:B------:R-:W5:Y:S04]  /*0580*/  LDG.E.CONSTANT R27, desc[UR8][R12.64+0x14] ;  /* 0x000014080c1b7981 */ /* 0x000f68000c1e9900 */
[----:B------:R-:W5:Y:S04]  /*0590*/  LDG.E.CONSTANT R24, desc[UR8][R12.64+0x18] ;  /* 0x000018080c187981 */ /* 0x000f68000c1e9900 */
[----:B------:R0:W5:Y:S01]  /*05a0*/  LDG.E.CONSTANT R8, desc[UR8][R8.64] ;  /* 0x0000000808087981 */ /* 0x000162000c1e9900 */
[----:B------:R-:W-:Y:S01]  /*05b0*/  IDP.4A.S8.S8 R14, R23, R14, R26 ;  /* 0x0000000e170e7226 */ /* 0x000fe2000000061a */
[----:B------:R-:W-:-:S04]  /*05c0*/  UIADD3 UR7, UPT, UPT, UR7, 0x10, URZ ;  /* 0x0000001007077890 */ /* 0x000fc8000fffe0ff */
[----:B------:R-:W-:Y:S01]  /*05d0*/  UISETP.NE.AND UP1, UPT, UR7, URZ, UPT ;  /* 0x000000ff0700728c */ /* 0x000fe2000bf25270 */
[----:B0-----:R-:W-:Y:S02]  /*05e0*/  IADD3 R9, P0, PT, R12, 0x40, RZ ;  /* 0x000000400c097810 */ /* 0x001fe40007f1e0ff */
[----:B------:R-:W-:Y:S02]  /*05f0*/  LEA R5, R0, R5, 0x4 ;  /* 0x0000000500057211 */ /* 0x000fe400078e20ff */
[----:B------:R-:W-:Y:S01]  /*0600*/  IADD3.X R13, PT, PT, RZ, R13, RZ, P0, !PT ;  /* 0x0000000dff0d7210 */ /* 0x000fe200007fe4ff */
[----:B--2---:R-:W-:-:S04]  /*0610*/  IDP.4A.S8.S8 R29, R29, R16, R14 ;  /* 0x000000101d1d7226 */ /* 0x004fc8000000060e */
[----:B---3--:R-:W-:-:S04]  /*0620*/  IDP.4A.S8.S8 R18, R22, R18, R29 ;  /* 0x0000001216127226 */ /* 0x008fc8000000061d */
[----:B----4-:R-:W-:-:S04]  /*0630*/  IDP.4A.S8.S8 R6, R17, R6, R18 ;  /* 0x0000000611067226 */ /* 0x010fc80000000612 */
[----:B-----5:R-:W-:-:S04]  /*0640*/  IDP.4A.S8.S8 R6, R28, R15, R6 ;  /* 0x0000000f1c067226 */ /* 0x020fc80000000606 */
[----:B------:R-:W-:-:S04]  /*0650*/  IDP.4A.S8.S8 R6, R19, R10, R6 ;  /* 0x0000000a13067226 */ /* 0x000fc80000000606 */
[----:B------:R-:W-:-:S04]  /*0660*/  IDP.4A.S8.S8 R6, R27, R20, R6 ;  /* 0x000000141b067226 */ /* 0x000fc80000000606 */
[----:B------:R-:W-:-:S04]  /*0670*/  IDP.4A.S8.S8 R6, R24, R7, R6 ;  /* 0x0000000718067226 */ /* 0x000fc80000000606 */
[----:B------:R-:W-:Y:S01]  /*0680*/  IDP.4A.S8.S8 R18, R11, R8, R6 ;  /* 0x000000080b127226 */ /* 0x000fe20000000606 */
[----:B------:R-:W-:Y:S06]  /*0690*/  BRA.U UP1, `(.L_x_2) ;  /* 0xfffffff901e07547 */ /* 0x000fec000b83ffff */
.L_x_1:
[----:B------:R-:W-:Y:S05]  /*06a0*/  BRA.U !UP0, `(.L_x_0) ;  /* 0x00000005088c7547 */ /* 0x000fea000b800000 */
[----:B------:R-:W-:Y:S02]  /*06b0*/  UISETP.GE.U32.AND UP0, UPT, UR6, 0x8, UPT ;  /* 0x000000080600788c */ /* 0x000fe4000bf06070 */
[----:B------:R-:W-:-:S04]  /*06c0*/  ULOP3.LUT UR7, UR5, 0x7, URZ, 0xc0, !UPT ;  /* 0x0000000705077892 */ /* 0x000fc8000f8ec0ff */
[----:B------:R-:W-:-:S03]  /*06d0*/  UISETP.NE.AND UP1, UPT, UR7, URZ, UPT ;  /* 0x000000ff0700728c */ /* 0x000fc6000bf25270 */
[----:B------:R-:W-:Y:S08]  /*06e0*/  BRA.U !UP0, `(.L_x_3) ;  /* 0x0000000108ac7547 */ /* 0x000ff0000b800000 */
[----:B------:R-:W0:Y:S01]  /*06f0*/  LDC.64 R12, c[0x0][0x388] ;  /* 0x0000e200ff0c7b82 */ /* 0x000e220000000a00 */
[----:B------:R-:W-:Y:S01]  /*0700*/  IMAD R5, R0, UR4, R3 ;  /* 0x0000000400057c24 */ /* 0x000fe2000f8e0203 */
[----:B------:R-:W1:Y:S01]  /*0710*/  LDCU.64 UR10, c[0x0][0x380] ;  /* 0x00007000ff0a77ac */ /* 0x000e620008000a00 */
[----:B------:R-:W-:-:S04]  /*0720*/  IADD3 R7, P0, PT, R4, UR4, RZ ;  /* 0x0000000404077c10 */ /* 0x000fc8000ff1e0ff */
[----:B------:R-:W-:Y:S01]  /*0730*/  IADD3.X R8, PT, PT, RZ, RZ, RZ, P0, !PT ;  /* 0x000000ffff087210 */ /* 0x000fe200007fe4ff */
[----:B------:R-:W2:Y:S01]  /*0740*/  LDC.64 R28, c[0x0][0x380] ;  /* 0x0000e000ff1c7b82 */ /* 0x000ea20000000a00 */
[----:B-1----:R-:W-:Y:S01]  /*0750*/  LEA R6, P0, R7, UR10, 0x2 ;  /* 0x0000000a07067c11 */ /* 0x002fe2000f8010ff */
[----:B0-----:R-:W-:Y:S01]  /*0760*/  IMAD.WIDE R12, R5, 0x4, R12 ;  /* 0x00000004050c7825 */ /* 0x001fe200078e020c */
[----:B------:R-:W-:Y:S02]  /*0770*/  IADD3 R5, PT, PT, R4, UR4, RZ ;  /* 0x0000000404057c10 */ /* 0x000fe4000fffe0ff */
[----:B------:R-:W-:Y:S01]  /*0780*/  LEA.HI.X R7, R7, UR11, R8, 0x2, P0 ;  /* 0x0000000b07077c11 */ /* 0x000fe200080f1408 */
[----:B------:R-:W-:-:S04]  /*0790*/  IMAD.WIDE R26, R0, 0x4, R12 ;  /* 0x00000004001a7825 */ /* 0x000fc800078e020c */
[----:B------:R-:W3:Y:S01]  /*07a0*/  LDG.E.CONSTANT R20, desc[UR8][R6.64+0x4] ;  /* 0x0000040806147981 */ /* 0x000ee2000c1e9900 */
[----:B--2---:R-:W-:-:S03]  /*07b0*/  IMAD.WIDE.U32 R28, R5, 0x4, R28 ;  /* 0x00000004051c7825 */ /* 0x004fc600078e001c */
[----:B------:R0:W2:Y:S01]  /*07c0*/  LDG.E.CONSTANT R5, desc[UR8][R12.64] ;  /* 0x000000080c057981 */ /* 0x0000a2000c1e9900 */
[----:B------:R-:W-:-:S03]  /*07d0*/  IMAD.WIDE R14, R0, 0x4, R26 ;  /* 0x00000004000e7825 */ /* 0x000fc600078e021a */
[----:B------:R-:W2:Y:S01]  /*07e0*/  LDG.E.CONSTANT R19, desc[UR8][R28.64] ;  /* 0x000000081c137981 */ /* 0x000ea2000c1e9900 */
[----:B------:R-:W-:-:S03]  /*07f0*/  IMAD.WIDE R16, R0, 0x4, R14 ;  /* 0x0000000400107825 */ /* 0x000fc600078e020e */
[----:B------:R-:W3:Y:S04]  /*0800*/  LDG.E.CONSTANT R21, desc[UR8][R26.64] ;  /* 0x000000081a157981 */ /* 0x000ee8000c1e9900 */
[----:B------:R1:W4:Y:S01]  /*0810*/  LDG.E.CONSTANT R23, desc[UR8][R14.64] ;  /* 0x000000080e177981 */ /* 0x000322000c1e9900 */
[----:B------:R-:W-:-:S03]  /*0820*/  IMAD.WIDE R8, R0, 0x4, R16 ;  /* 0x0000000400087825 */ /* 0x000fc600078e0210 */
[----:B------:R-:W4:Y:S01]  /*0830*/  LDG.E.CONSTANT R22, desc[UR8][R6.64+0x8] ;  /* 0x0000080806167981 */ /* 0x000f22000c1e9900 */
[----:B------:R-:W-:-:S03]  /*0840*/  IMAD.WIDE R10, R0, 0x4, R8 ;  /* 0x00000004000a7825 */ /* 0x000fc600078e0208 */
[----:B------:R-:W5:Y:S04]  /*0850*/  LDG.E.CONSTANT R17, desc[UR8][R16.64] ;  /* 0x0000000810117981 */ /* 0x000f68000c1e9900 */
[----:B------:R-:W5:Y:S01]  /*0860*/  LDG.E.CONSTANT R24, desc[UR8][R6.64+0xc] ;  /* 0x00000c0806187981 */ /* 0x000f62000c1e9900 */
[----:B0-----:R-:W-:-:S03]  /*0870*/  IMAD.WIDE R12, R0, 0x4, R10 ;  /* 0x00000004000c7825 */ /* 0x001fc600078e020a */
[----:B------:R-:W5:Y:S04]  /*0880*/  LDG.E.CONSTANT R8, desc[UR8][R8.64] ;  /* 0x0000000808087981 */ /* 0x000f68000c1e9900 */
[----:B------:R-:W5:Y:S01]  /*0890*/  LDG.E.CONSTANT R25, desc[UR8][R6.64+0x10] ;  /* 0x0000100806197981 */ /* 0x000f62000c1e9900 */
[----:B-1----:R-:W-:-:S03]  /*08a0*/  IMAD.WIDE R14, R0, 0x4, R12 ;  /* 0x00000004000e7825 */ /* 0x002fc600078e020c */
[----:B------:R-:W5:Y:S04]  /*08b0*/  LDG.E.CONSTANT R10, desc[UR8][R10.64] ;  /* 0x000000080a0a7981 */ /* 0x000f68000c1e9900 */
[----:B------:R-:W5:Y:S04]  /*08c0*/  LDG.E.CONSTANT R27, desc[UR8][R6.64+0x14] ;  /* 0x00001408061b7981 */ /* 0x000f68000c1e9900 */
[----:B------:R-:W5:Y:S04]  /*08d0*/  LDG.E.CONSTANT R26, desc[UR8][R12.64] ;  /* 0x000000080c1a7981 */ /* 0x000f68000c1e9900 */
[----:B------:R-:W5:Y:S04]  /*08e0*/  LDG.E.CONSTANT R29, desc[UR8][R6.64+0x18] ;  /* 0x00001808061d7981 */ /* 0x000f68000c1e9900 */
[----:B------:R-:W5:Y:S04]  /*08f0*/  LDG.E.CONSTANT R16, desc[UR8][R6.64+0x1c] ;  /* 0x00001c0806107981 */ /* 0x000f68000c1e9900 */
[----:B------:R-:W5:Y:S01]  /*0900*/  LDG.E.CONSTANT R14, desc[UR8][R14.64] ;  /* 0x000000080e0e7981 */ /* 0x000f62000c1e9900 */
[----:B------:R-:W-:Y:S01]  /*0910*/  UIADD3 UR4, UPT, UPT, UR4, 0x8, URZ ;  /* 0x0000000804047890 */ /* 0x000fe2000fffe0ff */
[----:B--2---:R-:W-:-:S04]  /*0920*/  IDP.4A.S8.S8 R5, R19, R5, R18 ;  /* 0x0000000513057226 */ /* 0x004fc80000000612 */
[----:B---3--:R-:W-:-:S04]  /*0930*/  IDP.4A.S8.S8 R5, R20, R21, R5 ;  /* 0x0000001514057226 */ /* 0x008fc80000000605 */
[----:B----4-:R-:W-:-:S04]  /*0940*/  IDP.4A.S8.S8 R5, R22, R23, R5 ;  /* 0x0000001716057226 */ /* 0x010fc80000000605 */
[----:B-----5:R-:W-:-:S04]  /*0950*/  IDP.4A.S8.S8 R5, R24, R17, R5 ;  /* 0x0000001118057226 */ /* 0x020fc80000000605 */
[----:B------:R-:W-:-:S04]  /*0960*/  IDP.4A.S8.S8 R5, R25, R8, R5 ;  /* 0x0000000819057226 */ /* 0x000fc80000000605 */
[----:B------:R-:W-:-:S04]  /*0970*/  IDP.4A.S8.S8 R5, R27, R10, R5 ;  /* 0x0000000a1b057226 */ /* 0x000fc80000000605 */
[----:B------:R-:W-:-:S04]  /*0980*/  IDP.4A.S8.S8 R5, R29, R26, R5 ;  /* 0x0000001a1d057226 */ /* 0x000fc80000000605 */
[----:B------:R-:W-:-:S07]  /*0990*/  IDP.4A.S8.S8 R18, R16, R14, R5 ;  /* 0x0000000e10127226 */ /* 0x000fce0000000605 */
.L_x_3:
[----:B------:R-:W-:Y:S05]  /*09a0*/  BRA.U !UP1, `(.L_x_0) ;  /* 0x0000000109cc7547 */ /* 0x000fea000b800000 */
[----:B------:R-:W-:Y:S02]  /*09b0*/  UISETP.GE.U32.AND UP0, UPT, UR7, 0x4, UPT ;  /* 0x000000040700788c */ /* 0x000fe4000bf06070 */
[----:B------:R-:W-:-:S04]  /*09c0*/  ULOP3.LUT UR5, UR5, 0x3, URZ, 0xc0, !UPT ;  /* 0x0000000305057892 */ /* 0x000fc8000f8ec0ff */
[----:B------:R-:W-:-:S03]  /*09d0*/  UISETP.NE.AND UP1, UPT, UR5, URZ, UPT ;  /* 0x000000ff0500728c */ /* 0x000fc6000bf25270 */
[----:B------:R-:W-:Y:S08]  /*09e0*/  BRA.U !UP0, `(.L_x_4) ;  /* 0x00000001086c7547 */ /* 0x000ff0000b800000 */
[----:B------:R-:W0:Y:S01]  /*09f0*/  LDC.64 R8, c[0x0][0x388] ;  /* 0x0000e200ff087b82 */ /* 0x000e220000000a00 */
[----:B------:R-:W1:Y:S01]  /*0a00*/  LDCU.64 UR6, c[0x0][0x380] ;  /* 0x00007000ff0677ac */ /* 0x000e620008000a00 */
[----:B------:R-:W-:Y:S01]  /*0a10*/  IMAD R11, R0, UR4, R3 ;  /* 0x00000004000b7c24 */ /* 0x000fe2000f8e0203 */
[C---:B------:R-:W-:Y:S02]  /*0a20*/  IADD3 R5, PT, PT, R4.reuse, UR4, RZ ;  /* 0x0000000404057c10 */ /* 0x040fe4000fffe0ff */
[----:B------:R-:W-:-:S03]  /*0a30*/  IADD3 R14, P0, PT, R4, UR4, RZ ;  /* 0x00000004040e7c10 */ /* 0x000fc6000ff1e0ff */
[----:B------:R-:W2:Y:S01]  /*0a40*/  LDC.64 R6, c[0x0][0x380] ;  /* 0x0000e000ff067b82 */ /* 0x000ea20000000a00 */
[----:B0-----:R-:W-:-:S04]  /*0a50*/  IMAD.WIDE R10, R11, 0x4, R8 ;  /* 0x000000040b0a7825 */ /* 0x001fc800078e0208 */
[----:B------:R-:W-:Y:S02]  /*0a60*/  IMAD.WIDE R12, R0, 0x4, R10 ;  /* 0x00000004000c7825 */ /* 0x000fe400078e020a */
[----:B------:R-:W3:Y:S02]  /*0a70*/  LDG.E.CONSTANT R10, desc[UR8][R10.64] ;  /* 0x000000080a0a7981 */ /* 0x000ee4000c1e9900 */
[----:B--2---:R-:W-:Y:S01]  /*0a80*/  IMAD.WIDE.U32 R8, R5, 0x4, R6 ;  /* 0x0000000405087825 */ /* 0x004fe200078e0006 */
[----:B------:R-:W-:Y:S02]  /*0a90*/  IADD3.X R5, PT, PT, RZ, RZ, RZ, P0, !PT ;  /* 0x000000ffff057210 */ /* 0x000fe400007fe4ff */
[----:B-1----:R-:W-:-:S03]  /*0aa0*/  LEA R6, P0, R14, UR6, 0x2 ;  /* 0x000000060e067c11 */ /* 0x002fc6000f8010ff */
[----:B------:R-:W3:Y:S01]  /*0ab0*/  LDG.E.CONSTANT R9, desc[UR8][R8.64] ;  /* 0x0000000808097981 */ /* 0x000ee2000c1e9900 */
[----:B------:R-:W-:Y:S01]  /*0ac0*/  LEA.HI.X R7, R14, UR7, R5, 0x2, P0 ;  /* 0x000000070e077c11 */ /* 0x000fe200080f1405 */
[C---:B------:R-:W-:Y:S02]  /*0ad0*/  IMAD.WIDE R14, R0.reuse, 0x4, R12 ;  /* 0x00000004000e7825 */ /* 0x040fe400078e020c */
[----:B------:R-:W2:Y:S04]  /*0ae0*/  LDG.E.CONSTANT R12, desc[UR8][R12.64] ;  /* 0x000000080c0c7981 */ /* 0x000ea8000c1e9900 */
[----:B------:R-:W2:Y:S01]  /*0af0*/  LDG.E.CONSTANT R5, desc[UR8][R6.64+0x4] ;  /* 0x0000040806057981 */ /* 0x000ea2000c1e9900 */
[----:B------:R-:W-:-:S03]  /*0b00*/  IMAD.WIDE R16, R0, 0x4, R14 ;  /* 0x0000000400107825 */ /* 0x000fc600078e020e */
[----:B------:R-:W4:Y:S04]  /*0b10*/  LDG.E.CONSTANT R19, desc[UR8][R14.64] ;  /* 0x000000080e137981 */ /* 0x000f28000c1e9900 */
[----:B------:R-:W4:Y:S04]  /*0b20*/  LDG.E.CONSTANT R20, desc[UR8][R6.64+0x8] ;  /* 0x0000080806147981 */ /* 0x000f28000c1e9900 */
[----:B------:R-:W5:Y:S04]  /*0b30*/  LDG.E.CONSTANT R22, desc[UR8][R6.64+0xc] ;  /* 0x00000c0806167981 */ /* 0x000f68000c1e9900 */
[----:B------:R-:W5:Y:S01]  /*0b40*/  LDG.E.CONSTANT R16, desc[UR8][R16.64] ;  /* 0x0000000810107981 */ /* 0x000f62000c1e9900 */
[----:B------:R-:W-:Y:S01]  /*0b50*/  UIADD3 UR4, UPT, UPT, UR4, 0x4, URZ ;  /* 0x0000000404047890 */ /* 0x000fe2000fffe0ff */
[----:B---3--:R-:W-:-:S04]  /*0b60*/  IDP.4A.S8.S8 R18, R9, R10, R18 ;  /* 0x0000000a09127226 */ /* 0x008fc80000000612 */
[----:B--2---:R-:W-:-:S04]  /*0b70*/  IDP.4A.S8.S8 R5, R5, R12, R18 ;  /* 0x0000000c05057226 */ /* 0x004fc80000000612 */
[----:B----4-:R-:W-:-:S04]  /*0b80*/  IDP.4A.S8.S8 R5, R20, R19, R5 ;  /* 0x0000001314057226 */ /* 0x010fc80000000605 */
[----:B-----5:R-:W-:-:S07]  /*0b90*/  IDP.4A.S8.S8 R18, R22, R16, R5 ;  /* 0x0000001016127226 */ /* 0x020fce0000000605 */
.L_x_4:
[----:B------:R-:W-:Y:S05]  /*0ba0*/  BRA.U !UP1, `(.L_x_0) ;  /* 0x00000001094c7547 */ /* 0x000fea000b800000 */
[----:B------:R-:W0:Y:S01]  /*0bb0*/  LDC.64 R8, c[0x0][0x380] ;  /* 0x0000e000ff087b82 */ /* 0x000e220000000a00 */
[----:B------:R-:W-:Y:S01]  /*0bc0*/  IADD3 R5, PT, PT, R4, UR4, RZ ;  /* 0x0000000404057c10 */ /* 0x000fe2000fffe0ff */
[----:B------:R-:W-:Y:S01]  /*0bd0*/  IMAD R11, R0, UR4, R3 ;  /* 0x00000004000b7c24 */ /* 0x000fe2000f8e0203 */
[----:B------:R-:W-:-:S05]  /*0be0*/  UIADD3 UR5, UPT, UPT, -UR5, URZ, URZ ;  /* 0x000000ff05057290 */ /* 0x000fca000fffe1ff */
[----:B------:R-:W1:Y:S01]  /*0bf0*/  LDC.64 R6, c[0x0][0x388] ;  /* 0x0000e200ff067b82 */ /* 0x000e620000000a00 */
[----:B0-----:R-:W-:-:S03]  /*0c00*/  IMAD.WIDE.U32 R4, R5, 0x4, R8 ;  /* 0x0000000405047825 */ /* 0x001fc600078e0008 */
[----:B------:R-:W-:Y:S02]  /*0c10*/  MOV R8, R4 ;  /* 0x0000000400087202 */ /* 0x000fe40000000f00 */
[----:B------:R-:W-:-:S07]  /*0c20*/  MOV R13, R5 ;  /* 0x00000005000d7202 */ /* 0x000fce0000000f00 */
.L_x_5:
[----:B-1----:R-:W-:Y:S01]  /*0c30*/  IMAD.WIDE R4, R11, 0x4, R6 ;  /* 0x000000040b047825 */ /* 0x002fe200078e0206 */
[----:B------:R-:W-:-:S05]  /*0c40*/  MOV R9, R13 ;  /* 0x0000000d00097202 */ /* 0x000fca0000000f00 */
[----:B------:R-:W2:Y:S04]  /*0c50*/  LDG.E.CONSTANT R4, desc[UR8][R4.64] ;  /* 0x0000000804047981 */ /* 0x000ea8000c1e9900 */
[----:B------:R0:W2:Y:S01]  /*0c60*/  LDG.E.CONSTANT R9, desc[UR8][R8.64] ;  /* 0x0000000808097981 */ /* 0x0000a2000c1e9900 */
[----:B------:R-:W-:-:S04]  /*0c70*/  UIADD3 UR5, UPT, UPT, UR5, 0x1, URZ ;  /* 0x0000000105057890 */ /* 0x000fc8000fffe0ff */
[----:B------:R-:W-:Y:S01]  /*0c80*/  UISETP.NE.AND UP0, UPT, UR5, URZ, UPT ;  /* 0x000000ff0500728c */ /* 0x000fe2000bf05270 */
[----:B------:R-:W-:Y:S02]  /*0c90*/  IADD3 R11, PT, PT, R11, R0, RZ ;  /* 0x000000000b0b7210 */ /* 0x000fe40007ffe0ff */
[----:B0-----:R-:W-:-:S04]  /*0ca0*/  IADD3 R8, P0, PT, R8, 0x4, RZ ;  /* 0x0000000408087810 */ /* 0x001fc80007f1e0ff */
[----:B------:R-:W-:Y:S01]  /*0cb0*/  IADD3.X R13, PT, PT, RZ, R13, RZ, P0, !PT ;  /* 0x0000000dff0d7210 */ /* 0x000fe200007fe4ff */
[----:B--2---:R-:W-:Y:S01]  /*0cc0*/  IDP.4A.S8.S8 R18, R9, R4, R18 ;  /* 0x0000000409127226 */ /* 0x004fe20000000612 */
[----:B------:R-:W-:Y:S07]  /*0cd0*/  BRA.U UP0, `(.L_x_5) ;  /* 0xfffffffd00d47547 */ /* 0x000fee000b83ffff */
.L_x_0:
[----:B------:R-:W0:Y:S01]  /*0ce0*/  LDC.64 R4, c[0x0][0x390] ;  /* 0x0000e400ff047b82 */ /* 0x000e220000000a00 */
[----:B------:R-:W-:-:S04]  /*0cf0*/  IMAD R3, R2, R0, R3 ;  /* 0x0000000002037224 */ /* 0x000fc800078e0203 */
[----:B0-----:R-:W-:-:S05]  /*0d00*/  IMAD.WIDE R2, R3, 0x4, R4 ;  /* 0x0000000403027825 */ /* 0x001fca00078e0204 */
[----:B------:R-:W-:Y:S01]  /*0d10*/  STG.E desc[UR8][R2.64], R18 ;  /* 0x0000001202007986 */ /* 0x000fe2000c101908 */
[----:B------:R-:W-:Y:S05]  /*0d20*/  EXIT ;  /* 0x000000000000794d */ /* 0x000fea0003800000 */
.L_x_6:
[----:B------:R-:W-:-:S00]  /*0d30*/  BRA `(.L_x_6) ;  /* 0xfffffffc00fc7947 */ /* 0x000fc0000383ffff */
[----:B------:R-:W-:-:S00]  /*0d40*/  NOP ;  /* 0x0000000000007918 */ /* 0x000fc00000000000 */
        /* <DEDUP_REMOVED lines=11> */
.L_x_7:


//--------------------- .nv.shared.reserved.0     --------------------------
	.section	.nv.shared.reserved.0,"aw",@nobits
	.weak		__nv_reservedSMEM_offset_0_alias
	.size		__nv_reservedSMEM_offset_0_alias, 0, 64
	.other		__nv_reservedSMEM_offset_0_alias,@"STO_CUDA_RESERVED_SHARED STV_DEFAULT"
__nv_reservedSMEM_offset_0_alias:
	.zero		0
	.zero		64


//--------------------- .nv.constant0.matmul_int8_dp4a --------------------------
	.section	.nv.constant0.matmul_int8_dp4a,"a",@progbits
	.sectionflags	@""
	.align	4
.nv.constant0.matmul_int8_dp4a:
	.zero		936


//--------------------- SYMBOLS --------------------------

	.type		.nv.reservedSmem.offset0,@object
	.size		.nv.reservedSmem.offset0,0x4
